//
// Generated by NVIDIA NVVM Compiler
//
// Compiler Build ID: CL-36424714
// Cuda compilation tools, release 13.0, V13.0.88
// Based on NVVM 20.0.0
//

.version 9.0
.target sm_100
.address_size 64

	// .globl	_Z15kernelMulMatrizPiiiS_iiS_i

.visible .entry _Z15kernelMulMatrizPiiiS_iiS_i(
	.param .u64 .ptr .align 1 _Z15kernelMulMatrizPiiiS_iiS_i_param_0,
	.param .u32 _Z15kernelMulMatrizPiiiS_iiS_i_param_1,
	.param .u32 _Z15kernelMulMatrizPiiiS_iiS_i_param_2,
	.param .u64 .ptr .align 1 _Z15kernelMulMatrizPiiiS_iiS_i_param_3,
	.param .u32 _Z15kernelMulMatrizPiiiS_iiS_i_param_4,
	.param .u32 _Z15kernelMulMatrizPiiiS_iiS_i_param_5,
	.param .u64 .ptr .align 1 _Z15kernelMulMatrizPiiiS_iiS_i_param_6,
	.param .u32 _Z15kernelMulMatrizPiiiS_iiS_i_param_7
)
{
	.reg .pred 	%p<13>;
	.reg .b32 	%r<100>;
	.reg .b64 	%rd<40>;

	ld.param.u64 	%rd9, [_Z15kernelMulMatrizPiiiS_iiS_i_param_0];
	ld.param.u32 	%r28, [_Z15kernelMulMatrizPiiiS_iiS_i_param_1];
	ld.param.u32 	%r25, [_Z15kernelMulMatrizPiiiS_iiS_i_param_2];
	ld.param.u64 	%rd10, [_Z15kernelMulMatrizPiiiS_iiS_i_param_3];
	ld.param.u32 	%r29, [_Z15kernelMulMatrizPiiiS_iiS_i_param_4];
	ld.param.u32 	%r26, [_Z15kernelMulMatrizPiiiS_iiS_i_param_5];
	ld.param.u64 	%rd8, [_Z15kernelMulMatrizPiiiS_iiS_i_param_6];
	ld.param.u32 	%r27, [_Z15kernelMulMatrizPiiiS_iiS_i_param_7];
	cvta.to.global.u64 	%rd1, %rd10;
	cvta.to.global.u64 	%rd2, %rd9;
	mov.u32 	%r31, %ntid.x;
	mov.u32 	%r32, %ctaid.x;
	mov.u32 	%r33, %tid.x;
	mad.lo.s32 	%r1, %r31, %r32, %r33;
	mov.u32 	%r34, %ntid.y;
	mov.u32 	%r35, %ctaid.y;
	mov.u32 	%r36, %tid.y;
	mad.lo.s32 	%r37, %r34, %r35, %r36;
	setp.ge.s32 	%p1, %r1, %r28;
	setp.ge.s32 	%p2, %r37, %r29;
	or.pred  	%p3, %p1, %p2;
	@%p3 bra 	$L__BB0_13;
	cvta.to.global.u64 	%rd11, %rd8;
	mul.lo.s32 	%r3, %r25, %r1;
	mul.lo.s32 	%r4, %r26, %r37;
	mad.lo.s32 	%r38, %r27, %r1, %r37;
	mul.wide.s32 	%rd12, %r38, 4;
	add.s64 	%rd3, %rd11, %rd12;
	mov.b32 	%r39, 0;
	st.global.u32 	[%rd3], %r39;
	setp.lt.s32 	%p4, %r26, 1;
	@%p4 bra 	$L__BB0_13;
	and.b32  	%r5, %r26, 7;
	setp.lt.u32 	%p5, %r26, 8;
	mov.b32 	%r94, 0;
	mov.u32 	%r97, %r94;
	@%p5 bra 	$L__BB0_5;
	and.b32  	%r97, %r26, 2147483640;
	neg.s32 	%r92, %r97;
	add.s64 	%rd4, %rd2, 16;
	mul.wide.u32 	%rd13, %r4, 4;
	add.s64 	%rd14, %rd13, %rd1;
	add.s64 	%rd39, %rd14, 16;
	mov.b32 	%r94, 0;
	mov.u32 	%r91, %r3;
$L__BB0_4:
	.pragma "nounroll";
	mul.wide.s32 	%rd15, %r91, 4;
	add.s64 	%rd16, %rd4, %rd15;
	ld.global.u32 	%r42, [%rd16+-16];
	ld.global.u32 	%r43, [%rd39+-16];
	mad.lo.s32 	%r44, %r43, %r42, %r94;
	st.global.u32 	[%rd3], %r44;
	ld.global.u32 	%r45, [%rd16+-12];
	ld.global.u32 	%r46, [%rd39+-12];
	mad.lo.s32 	%r47, %r46, %r45, %r44;
	st.global.u32 	[%rd3], %r47;
	ld.global.u32 	%r48, [%rd16+-8];
	ld.global.u32 	%r49, [%rd39+-8];
	mad.lo.s32 	%r50, %r49, %r48, %r47;
	st.global.u32 	[%rd3], %r50;
	ld.global.u32 	%r51, [%rd16+-4];
	ld.global.u32 	%r52, [%rd39+-4];
	mad.lo.s32 	%r53, %r52, %r51, %r50;
	st.global.u32 	[%rd3], %r53;
	ld.global.u32 	%r54, [%rd16];
	ld.global.u32 	%r55, [%rd39];
	mad.lo.s32 	%r56, %r55, %r54, %r53;
	st.global.u32 	[%rd3], %r56;
	ld.global.u32 	%r57, [%rd16+4];
	ld.global.u32 	%r58, [%rd39+4];
	mad.lo.s32 	%r59, %r58, %r57, %r56;
	st.global.u32 	[%rd3], %r59;
	ld.global.u32 	%r60, [%rd16+8];
	ld.global.u32 	%r61, [%rd39+8];
	mad.lo.s32 	%r62, %r61, %r60, %r59;
	st.global.u32 	[%rd3], %r62;
	ld.global.u32 	%r63, [%rd16+12];
	ld.global.u32 	%r64, [%rd39+12];
	mad.lo.s32 	%r94, %r64, %r63, %r62;
	st.global.u32 	[%rd3], %r94;
	add.s32 	%r92, %r92, 8;
	add.s32 	%r91, %r91, 8;
	add.s64 	%rd39, %rd39, 32;
	setp.ne.s32 	%p6, %r92, 0;
	@%p6 bra 	$L__BB0_4;
$L__BB0_5:
	setp.eq.s32 	%p7, %r5, 0;
	@%p7 bra 	$L__BB0_13;
	and.b32  	%r16, %r26, 3;
	setp.lt.u32 	%p8, %r5, 4;
	@%p8 bra 	$L__BB0_8;
	add.s32 	%r65, %r97, %r3;
	mul.wide.s32 	%rd17, %r65, 4;
	add.s64 	%rd18, %rd2, %rd17;
	ld.global.u32 	%r66, [%rd18];
	add.s32 	%r67, %r97, %r4;
	mul.wide.u32 	%rd19, %r67, 4;
	add.s64 	%rd20, %rd1, %rd19;
	ld.global.u32 	%r68, [%rd20];
	mad.lo.s32 	%r69, %r68, %r66, %r94;
	st.global.u32 	[%rd3], %r69;
	ld.global.u32 	%r70, [%rd18+4];
	cvt.u64.u32 	%rd21, %r4;
	cvt.u64.u32 	%rd22, %r97;
	add.s64 	%rd23, %rd22, %rd21;
	shl.b64 	%rd24, %rd23, 2;
	add.s64 	%rd25, %rd1, %rd24;
	ld.global.u32 	%r71, [%rd25+4];
	mad.lo.s32 	%r72, %r71, %r70, %r69;
	st.global.u32 	[%rd3], %r72;
	ld.global.u32 	%r73, [%rd18+8];
	ld.global.u32 	%r74, [%rd25+8];
	mad.lo.s32 	%r75, %r74, %r73, %r72;
	st.global.u32 	[%rd3], %r75;
	ld.global.u32 	%r76, [%rd18+12];
	ld.global.u32 	%r77, [%rd25+12];
	mad.lo.s32 	%r94, %r77, %r76, %r75;
	st.global.u32 	[%rd3], %r94;
	add.s32 	%r97, %r97, 4;
$L__BB0_8:
	setp.eq.s32 	%p9, %r16, 0;
	@%p9 bra 	$L__BB0_13;
	setp.eq.s32 	%p10, %r16, 1;
	@%p10 bra 	$L__BB0_11;
	add.s32 	%r78, %r97, %r3;
	mul.wide.s32 	%rd26, %r78, 4;
	add.s64 	%rd27, %rd2, %rd26;
	ld.global.u32 	%r79, [%rd27];
	add.s32 	%r80, %r97, %r4;
	mul.wide.u32 	%rd28, %r80, 4;
	add.s64 	%rd29, %rd1, %rd28;
	ld.global.u32 	%r81, [%rd29];
	mad.lo.s32 	%r82, %r81, %r79, %r94;
	st.global.u32 	[%rd3], %r82;
	ld.global.u32 	%r83, [%rd27+4];
	cvt.u64.u32 	%rd30, %r4;
	cvt.u64.u32 	%rd31, %r97;
	add.s64 	%rd32, %rd31, %rd30;
	shl.b64 	%rd33, %rd32, 2;
	add.s64 	%rd34, %rd1, %rd33;
	ld.global.u32 	%r84, [%rd34+4];
	mad.lo.s32 	%r94, %r84, %r83, %r82;
	st.global.u32 	[%rd3], %r94;
	add.s32 	%r97, %r97, 2;
$L__BB0_11:
	and.b32  	%r85, %r26, 1;
	setp.eq.b32 	%p11, %r85, 1;
	not.pred 	%p12, %p11;
	@%p12 bra 	$L__BB0_13;
	add.s32 	%r86, %r97, %r3;
	mul.wide.s32 	%rd35, %r86, 4;
	add.s64 	%rd36, %rd2, %rd35;
	ld.global.u32 	%r87, [%rd36];
	add.s32 	%r88, %r97, %r4;
	mul.wide.u32 	%rd37, %r88, 4;
	add.s64 	%rd38, %rd1, %rd37;
	ld.global.u32 	%r89, [%rd38];
	mad.lo.s32 	%r90, %r89, %r87, %r94;
	st.global.u32 	[%rd3], %r90;
$L__BB0_13:
	ret;

}


// ===== COMPILED SASS (sm_100) =====

	.target	sm_100

	.elftype	@"ET_EXEC"


//--------------------- .note.nv.tkinfo           --------------------------
	.section	.note.nv.tkinfo,"",@"SHT_NOTE"
	.sectionflags	@"SHF_NOTE_NV_TKINFO"
	.tkinfo
        /*0018*/ 	.word	0x00000002
        /*0030*/ 	.string	""
        /*0030*/ 	.string	"ptxas"
        /*0030*/ 	.string	"Cuda compilation tools, release 13.0, V13.0.88"
        /*0030*/ 	.string	"Build cuda_13.0.r13.0/compiler.36424714_0"
        /*0030*/ 	.string	"-arch sm_100 -m 64 "



//--------------------- .note.nv.cuinfo           --------------------------
	.section	.note.nv.cuinfo,"",@"SHT_NOTE"
	.sectionflags	@"SHF_NOTE_NV_CUINFO"
        /*0018*/ 	.short	0x0002
        /*001a*/ 	.short	0x0064
        /*001c*/ 	.short	0x0082
	.zero		2


//--------------------- .nv.info                  --------------------------
	.section	.nv.info,"",@"SHT_CUDA_INFO"
	.align	4


	//----- nvinfo : EIATTR_REGCOUNT
	.align		4
        /*0000*/ 	.byte	0x04, 0x2f
        /*0002*/ 	.short	(.L_1 - .L_0)
	.align		4
.L_0:
        /*0004*/ 	.word	index@(_Z15kernelMulMatrizPiiiS_iiS_i)
        /*0008*/ 	.word	0x00000016


	//----- nvinfo : EIATTR_FRAME_SIZE
	.align		4
.L_1:
        /*000c*/ 	.byte	0x04, 0x11
        /*000e*/ 	.short	(.L_3 - .L_2)
	.align		4
.L_2:
        /*0010*/ 	.word	index@(_Z15kernelMulMatrizPiiiS_iiS_i)
        /*0014*/ 	.word	0x00000000


	//----- nvinfo : EIATTR_MIN_STACK_SIZE
	.align		4
.L_3:
        /*0018*/ 	.byte	0x04, 0x12
        /*001a*/ 	.short	(.L_5 - .L_4)
	.align		4
.L_4:
        /*001c*/ 	.word	index@(_Z15kernelMulMatrizPiiiS_iiS_i)
        /*0020*/ 	.word	0x00000000
.L_5:


//--------------------- .nv.compat                --------------------------
	.section	.nv.compat,"",@"SHT_CUDA_COMPAT_INFO"
	.align	4
        /*0000*/ 	.byte	0x02, 0x09, 0x00, 0x00, 0x02, 0x02, 0x01, 0x00, 0x02, 0x05, 0x05, 0x00, 0x03, 0x07, 0x01, 0x01
        /*0010*/ 	.byte	0x02, 0x03, 0x00, 0x00, 0x02, 0x06, 0x01, 0x00, 0x04, 0x0b, 0x08, 0x00, 0x09, 0x00, 0x00, 0x00
        /*0020*/ 	.byte	0x00, 0x00, 0x00, 0x00


//--------------------- .nv.info._Z15kernelMulMatrizPiiiS_iiS_i --------------------------
	.section	.nv.info._Z15kernelMulMatrizPiiiS_iiS_i,"",@"SHT_CUDA_INFO"
	.sectionflags	@""
	.align	4


	//----- nvinfo : EIATTR_CUDA_API_VERSION
	.align		4
        /*0000*/ 	.byte	0x04, 0x37
        /*0002*/ 	.short	(.L_7 - .L_6)
.L_6:
        /*0004*/ 	.word	0x00000082


	//----- nvinfo : EIATTR_KPARAM_INFO
	.align		4
.L_7:
        /*0008*/ 	.byte	0x04, 0x17
        /*000a*/ 	.short	(.L_9 - .L_8)
.L_8:
        /*000c*/ 	.word	0x00000000
        /*0010*/ 	.short	0x0007
        /*0012*/ 	.short	0x0028
        /*0014*/ 	.byte	0x00, 0xf0, 0x11, 0x00


	//----- nvinfo : EIATTR_KPARAM_INFO
	.align		4
.L_9:
        /*0018*/ 	.byte	0x04, 0x17
        /*001a*/ 	.short	(.L_11 - .L_10)
.L_10:
        /*001c*/ 	.word	0x00000000
        /*0020*/ 	.short	0x0006
        /*0022*/ 	.short	0x0020
        /*0024*/ 	.byte	0x00, 0xf5, 0x21, 0x00


	//----- nvinfo : EIATTR_KPARAM_INFO
	.align		4
.L_11:
        /*0028*/ 	.byte	0x04, 0x17
        /*002a*/ 	.short	(.L_13 - .L_12)
.L_12:
        /*002c*/ 	.word	0x00000000
        /*0030*/ 	.short	0x0005
        /*0032*/ 	.short	0x001c
        /*0034*/ 	.byte	0x00, 0xf0, 0x11, 0x00


	//----- nvinfo : EIATTR_KPARAM_INFO
	.align		4
.L_13:
        /*0038*/ 	.byte	0x04, 0x17
        /*003a*/ 	.short	(.L_15 - .L_14)
.L_14:
        /*003c*/ 	.word	0x00000000
        /*0040*/ 	.short	0x0004
        /*0042*/ 	.short	0x0018
        /*0044*/ 	.byte	0x00, 0xf0, 0x11, 0x00


	//----- nvinfo : EIATTR_KPARAM_INFO
	.align		4
.L_15:
        /*0048*/ 	.byte	0x04, 0x17
        /*004a*/ 	.short	(.L_17 - .L_16)
.L_16:
        /*004c*/ 	.word	0x00000000
        /*0050*/ 	.short	0x0003
        /*0052*/ 	.short	0x0010
        /*0054*/ 	.byte	0x00, 0xf5, 0x21, 0x00


	//----- nvinfo : EIATTR_KPARAM_INFO
	.align		4
.L_17:
        /*0058*/ 	.byte	0x04, 0x17
        /*005a*/ 	.short	(.L_19 - .L_18)
.L_18:
        /*005c*/ 	.word	0x00000000
        /*0060*/ 	.short	0x0002
        /*0062*/ 	.short	0x000c
        /*0064*/ 	.byte	0x00, 0xf0, 0x11, 0x00


	//----- nvinfo : EIATTR_KPARAM_INFO
	.align		4
.L_19:
        /*0068*/ 	.byte	0x04, 0x17
        /*006a*/ 	.short	(.L_21 - .L_20)
.L_20:
        /*006c*/ 	.word	0x00000000
        /*0070*/ 	.short	0x0001
        /*0072*/ 	.short	0x0008
        /*0074*/ 	.byte	0x00, 0xf0, 0x11, 0x00


	//----- nvinfo : EIATTR_KPARAM_INFO
	.align		4
.L_21:
        /*0078*/ 	.byte	0x04, 0x17
        /*007a*/ 	.short	(.L_23 - .L_22)
.L_22:
        /*007c*/ 	.word	0x00000000
        /*0080*/ 	.short	0x0000
        /*0082*/ 	.short	0x0000
        /*0084*/ 	.byte	0x00, 0xf5, 0x21, 0x00


	//----- nvinfo : EIATTR_SPARSE_MMA_MASK
	.align		4
.L_23:
        /*0088*/ 	.byte	0x03, 0x50
        /*008a*/ 	.short	0x0000


	//----- nvinfo : EIATTR_MAXREG_COUNT
	.align		4
        /*008c*/ 	.byte	0x03, 0x1b
        /*008e*/ 	.short	0x00ff


	//----- nvinfo : EIATTR_MERCURY_ISA_VERSION
	.align		4
        /*0090*/ 	.byte	0x03, 0x5f
        /*0092*/ 	.short	0x0101


	//----- nvinfo : EIATTR_VRC_CTA_INIT_COUNT
	.align		4
        /*0094*/ 	.byte	0x02, 0x4a
	.zero		1
	.zero		1


	//----- nvinfo : EIATTR_EXIT_INSTR_OFFSETS
	.align		4
        /*0098*/ 	.byte	0x04, 0x1c
        /*009a*/ 	.short	(.L_25 - .L_24)


	//   ....[0]....
.L_24:
        /*009c*/ 	.word	0x000000d0


	//   ....[1]....
        /*00a0*/ 	.word	0x00000180


	//   ....[2]....
        /*00a4*/ 	.word	0x00000550


	//   ....[3]....
        /*00a8*/ 	.word	0x00000760


	//   ....[4]....
        /*00ac*/ 	.word	0x000008f0


	//   ....[5]....
        /*00b0*/ 	.word	0x000009a0


	//----- nvinfo : EIATTR_CBANK_PARAM_SIZE
	.align		4
.L_25:
        /*00b4*/ 	.byte	0x03, 0x19
        /*00b6*/ 	.short	0x002c


	//----- nvinfo : EIATTR_PARAM_CBANK
	.align		4
        /*00b8*/ 	.byte	0x04, 0x0a
        /*00ba*/ 	.short	(.L_27 - .L_26)
	.align		4
.L_26:
        /*00bc*/ 	.word	index@(.nv.constant0._Z15kernelMulMatrizPiiiS_iiS_i)
        /*00c0*/ 	.short	0x0380
        /*00c2*/ 	.short	0x002c


	//----- nvinfo : EIATTR_SW_WAR
	.align		4
.L_27:
        /*00c4*/ 	.byte	0x04, 0x36
        /*00c6*/ 	.short	(.L_29 - .L_28)
.L_28:
        /*00c8*/ 	.word	0x00000008
.L_29:


//--------------------- .nv.callgraph             --------------------------
	.section	.nv.callgraph,"",@"SHT_CUDA_CALLGRAPH"
	.align	4
	.sectionentsize	8
	.align		4
        /*0000*/ 	.word	0x00000000
	.align		4
        /*0004*/ 	.word	0xffffffff
	.align		4
        /*0008*/ 	.word	0x00000000
	.align		4
        /*000c*/ 	.word	0xfffffffe
	.align		4
        /*0010*/ 	.word	0x00000000
	.align		4
        /*0014*/ 	.word	0xfffffffd
	.align		4
        /*0018*/ 	.word	0x00000000
	.align		4
        /*001c*/ 	.word	0xfffffffc


//--------------------- .text._Z15kernelMulMatrizPiiiS_iiS_i --------------------------
	.section	.text._Z15kernelMulMatrizPiiiS_iiS_i,"ax",@progbits
	.align	128
        .global         _Z15kernelMulMatrizPiiiS_iiS_i
        .type           _Z15kernelMulMatrizPiiiS_iiS_i,@function
        .size           _Z15kernelMulMatrizPiiiS_iiS_i,(.L_x_5 - _Z15kernelMulMatrizPiiiS_iiS_i)
        .other          _Z15kernelMulMatrizPiiiS_iiS_i,@"STO_CUDA_ENTRY STV_DEFAULT"
_Z15kernelMulMatrizPiiiS_iiS_i:
.text._Z15kernelMulMatrizPiiiS_iiS_i:
[----:B------:R-:W-:Y:S01]  /*0000*/  LDC R1, c[0x0][0x37c] ;  /* 0x0000df00ff017b82 */ /* 0x000fe20000000800 */
[----:B------:R-:W0:Y:S01]  /*0010*/  S2R R5, SR_CTAID.Y ;  /* 0x0000000000057919 */ /* 0x000e220000002600 */
[----:B------:R-:W1:Y:S01]  /*0020*/  LDCU UR4, c[0x0][0x360] ;  /* 0x00006c00ff0477ac */ /* 0x000e620008000800 */
[----:B------:R-:W0:Y:S01]  /*0030*/  S2R R0, SR_TID.Y ;  /* 0x0000000000007919 */ /* 0x000e220000002200 */
[----:B------:R-:W0:Y:S01]  /*0040*/  LDCU UR5, c[0x0][0x364] ;  /* 0x00006c80ff0577ac */ /* 0x000e220008000800 */
[----:B------:R-:W1:Y:S01]  /*0050*/  S2R R4, SR_CTAID.X ;  /* 0x0000000000047919 */ /* 0x000e620000002500 */
[----:B------:R-:W2:Y:S01]  /*0060*/  LDCU UR6, c[0x0][0x398] ;  /* 0x00007300ff0677ac */ /* 0x000ea20008000800 */
[----:B------:R-:W1:Y:S01]  /*0070*/  S2R R3, SR_TID.X ;  /* 0x0000000000037919 */ /* 0x000e620000002100 */
[----:B------:R-:W3:Y:S01]  /*0080*/  LDCU UR7, c[0x0][0x388] ;  /* 0x00007100ff0777ac */ /* 0x000ee20008000800 */
[----:B0-----:R-:W-:-:S05]  /*0090*/  IMAD R5, R5, UR5, R0 ;  /* 0x0000000505057c24 */ /* 0x001fca000f8e0200 */
[----:B--2---:R-:W-:Y:S01]  /*00a0*/  ISETP.GE.AND P0, PT, R5, UR6, PT ;  /* 0x0000000605007c0c */ /* 0x004fe2000bf06270 */
[----:B-1----:R-:W-:-:S05]  /*00b0*/  IMAD R4, R4, UR4, R3 ;  /* 0x0000000404047c24 */ /* 0x002fca000f8e0203 */
[----:B---3--:R-:W-:-:S13]  /*00c0*/  ISETP.GE.OR P0, PT, R4, UR7, P0 ;  /* 0x0000000704007c0c */ /* 0x008fda0008706670 */
[----:B------:R-:W-:Y:S05]  /*00d0*/  @P0 EXIT ;  /* 0x000000000000094d */ /* 0x000fea0003800000 */
[----:B------:R-:W0:Y:S01]  /*00e0*/  LDC R0, c[0x0][0x39c] ;  /* 0x0000e700ff007b82 */ /* 0x000e220000000800 */
[----:B------:R-:W1:Y:S01]  /*00f0*/  LDCU UR5, c[0x0][0x3a8] ;  /* 0x00007500ff0577ac */ /* 0x000e620008000800 */
[----:B------:R-:W2:Y:S06]  /*0100*/  LDCU UR4, c[0x0][0x38c] ;  /* 0x00007180ff0477ac */ /* 0x000eac0008000800 */
[----:B------:R-:W3:Y:S01]  /*0110*/  LDC.64 R2, c[0x0][0x3a0] ;  /* 0x0000e800ff027b82 */ /* 0x000ee20000000a00 */
[----:B------:R-:W4:Y:S01]  /*0120*/  LDCU.64 UR6, c[0x0][0x358] ;  /* 0x00006b00ff0677ac */ /* 0x000f220008000a00 */
[----:B-1----:R-:W-:-:S02]  /*0130*/  IMAD R7, R4, UR5, R5 ;  /* 0x0000000504077c24 */ /* 0x002fc4000f8e0205 */
[----:B--2---:R-:W-:Y:S01]  /*0140*/  IMAD R4, R4, UR4, RZ ;  /* 0x0000000404047c24 */ /* 0x004fe2000f8e02ff */
[----:B0-----:R-:W-:Y:S01]  /*0150*/  ISETP.GE.AND P0, PT, R0, 0x1, PT ;  /* 0x000000010000780c */ /* 0x001fe20003f06270 */
[----:B---3--:R-:W-:-:S05]  /*0160*/  IMAD.WIDE R2, R7, 0x4, R2 ;  /* 0x0000000407027825 */ /* 0x008fca00078e0202 */
[----:B----4-:R0:W-:Y:S07]  /*0170*/  STG.E desc[UR6][R2.64], RZ ;  /* 0x000000ff02007986 */ /* 0x0101ee000c101906 */
[----:B------:R-:W-:Y:S05]  /*0180*/  @!P0 EXIT ;  /* 0x000000000000894d */ /* 0x000fea0003800000 */
[C---:B------:R-:W-:Y:S01]  /*0190*/  ISETP.GE.U32.AND P1, PT, R0.reuse, 0x8, PT ;  /* 0x000000080000780c */ /* 0x040fe20003f26070 */
[----:B------:R-:W-:Y:S01]  /*01a0*/  IMAD R5, R5, R0, RZ ;  /* 0x0000000005057224 */ /* 0x000fe200078e02ff */
[----:B------:R-:W-:Y:S02]  /*01b0*/  LOP3.LUT R17, R0, 0x7, RZ, 0xc0, !PT ;  /* 0x0000000700117812 */ /* 0x000fe400078ec0ff */
[----:B------:R-:W-:Y:S02]  /*01c0*/  CS2R R6, SRZ ;  /* 0x0000000000067805 */ /* 0x000fe4000001ff00 */
[----:B------:R-:W-:-:S07]  /*01d0*/  ISETP.NE.AND P0, PT, R17, RZ, PT ;  /* 0x000000ff1100720c */ /* 0x000fce0003f05270 */
[----:B------:R-:W-:Y:S06]  /*01e0*/  @!P1 BRA `(.L_x_0) ;  /* 0x0000000000d89947 */ /* 0x000fec0003800000 */
[----:B------:R-:W1:Y:S01]  /*01f0*/  LDC.64 R6, c[0x0][0x390] ;  /* 0x0000e400ff067b82 */ /* 0x000e620000000a00 */
[----:B------:R-:W2:Y:S01]  /*0200*/  LDCU.64 UR4, c[0x0][0x380] ;  /* 0x00007000ff0477ac */ /* 0x000ea20008000a00 */
[----:B------:R-:W-:Y:S01]  /*0210*/  IMAD.MOV.U32 R13, RZ, RZ, R4 ;  /* 0x000000ffff0d7224 */ /* 0x000fe200078e0004 */
[----:B--2---:R-:W-:-:S04]  /*0220*/  UIADD3 UR4, UP0, UPT, UR4, 0x10, URZ ;  /* 0x0000001004047890 */ /* 0x004fc8000ff1e0ff */
[----:B------:R-:W-:Y:S01]  /*0230*/  UIADD3.X UR5, UPT, UPT, URZ, UR5, URZ, UP0, !UPT ;  /* 0x00000005ff057290 */ /* 0x000fe200087fe4ff */
[----:B-1----:R-:W-:-:S03]  /*0240*/  IMAD.WIDE.U32 R6, R5, 0x4, R6 ;  /* 0x0000000405067825 */ /* 0x002fc600078e0006 */
[----:B------:R-:W-:Y:S02]  /*0250*/  IADD3 R14, P1, PT, R6, 0x10, RZ ;  /* 0x00000010060e7810 */ /* 0x000fe40007f3e0ff */
[----:B------:R-:W-:Y:S02]  /*0260*/  LOP3.LUT R6, R0, 0x7ffffff8, RZ, 0xc0, !PT ;  /* 0x7ffffff800067812 */ /* 0x000fe400078ec0ff */
[----:B------:R-:W-:Y:S01]  /*0270*/  IADD3.X R19, PT, PT, RZ, R7, RZ, P1, !PT ;  /* 0x00000007ff137210 */ /* 0x000fe20000ffe4ff */
[----:B------:R-:W-:Y:S01]  /*0280*/  HFMA2 R7, -RZ, RZ, 0, 0 ;  /* 0x00000000ff077431 */ /* 0x000fe200000001ff */
[----:B------:R-:W-:-:S07]  /*0290*/  IADD3 R12, PT, PT, -R6, RZ, RZ ;  /* 0x000000ff060c7210 */ /* 0x000fce0007ffe1ff */
.L_x_1:
[----:B------:R-:W-:Y:S01]  /*02a0*/  MOV R11, UR5 ;  /* 0x00000005000b7c02 */ /* 0x000fe20008000f00 */
[----:B------:R-:W-:Y:S01]  /*02b0*/  IMAD.U32 R10, RZ, RZ, UR4 ;  /* 0x00000004ff0a7e24 */ /* 0x000fe2000f8e00ff */
[----:B------:R-:W-:Y:S01]  /*02c0*/  MOV R9, R19 ;  /* 0x0000001300097202 */ /* 0x000fe20000000f00 */
[----:B------:R-:W-:Y:S02]  /*02d0*/  IMAD.MOV.U32 R8, RZ, RZ, R14 ;  /* 0x000000ffff087224 */ /* 0x000fe400078e000e */
[----:B------:R-:W-:-:S03]  /*02e0*/  IMAD.WIDE R10, R13, 0x4, R10 ;  /* 0x000000040d0a7825 */ /* 0x000fc600078e020a */
[----:B-1----:R-:W2:Y:S04]  /*02f0*/  LDG.E R15, desc[UR6][R8.64+-0x10] ;  /* 0xfffff006080f7981 */ /* 0x002ea8000c1e1900 */
[----:B------:R-:W2:Y:S02]  /*0300*/  LDG.E R14, desc[UR6][R10.64+-0x10] ;  /* 0xfffff0060a0e7981 */ /* 0x000ea4000c1e1900 */
[----:B--2---:R-:W-:-:S05]  /*0310*/  IMAD R15, R14, R15, R7 ;  /* 0x0000000f0e0f7224 */ /* 0x004fca00078e0207 */
[----:B------:R1:W-:Y:S04]  /*0320*/  STG.E desc[UR6][R2.64], R15 ;  /* 0x0000000f02007986 */ /* 0x0003e8000c101906 */
[----:B------:R-:W2:Y:S04]  /*0330*/  LDG.E R14, desc[UR6][R10.64+-0xc] ;  /* 0xfffff4060a0e7981 */ /* 0x000ea8000c1e1900 */
[----:B------:R-:W2:Y:S02]  /*0340*/  LDG.E R7, desc[UR6][R8.64+-0xc] ;  /* 0xfffff40608077981 */ /* 0x000ea4000c1e1900 */
[----:B--2---:R-:W-:-:S05]  /*0350*/  IMAD R7, R14, R7, R15 ;  /* 0x000000070e077224 */ /* 0x004fca00078e020f */
[----:B------:R2:W-:Y:S04]  /*0360*/  STG.E desc[UR6][R2.64], R7 ;  /* 0x0000000702007986 */ /* 0x0005e8000c101906 */
[----:B------:R-:W3:Y:S04]  /*0370*/  LDG.E R14, desc[UR6][R10.64+-0x8] ;  /* 0xfffff8060a0e7981 */ /* 0x000ee8000c1e1900 */
[----:B------:R-:W3:Y:S02]  /*0380*/  LDG.E R16, desc[UR6][R8.64+-0x8] ;  /* 0xfffff80608107981 */ /* 0x000ee4000c1e1900 */
[----:B---3--:R-:W-:-:S05]  /*0390*/  IMAD R19, R14, R16, R7 ;  /* 0x000000100e137224 */ /* 0x008fca00078e0207 */
[----:B------:R3:W-:Y:S04]  /*03a0*/  STG.E desc[UR6][R2.64], R19 ;  /* 0x0000001302007986 */ /* 0x0007e8000c101906 */
[----:B------:R-:W1:Y:S04]  /*03b0*/  LDG.E R14, desc[UR6][R10.64+-0x4] ;  /* 0xfffffc060a0e7981 */ /* 0x000e68000c1e1900 */
[----:B------:R-:W1:Y:S02]  /*03c0*/  LDG.E R16, desc[UR6][R8.64+-0x4] ;  /* 0xfffffc0608107981 */ /* 0x000e64000c1e1900 */
[----:B-1----:R-:W-:-:S05]  /*03d0*/  IMAD R15, R14, R16, R19 ;  /* 0x000000100e0f7224 */ /* 0x002fca00078e0213 */
        /* <DEDUP_REMOVED lines=10> */
[----:B------:R-:W1:Y:S01]  /*0480*/  LDG.E R16, desc[UR6][R8.64+0x8] ;  /* 0x0000080608107981 */ /* 0x000e62000c1e1900 */
[----:B------:R-:W-:Y:S01]  /*0490*/  IADD3 R12, PT, PT, R12, 0x8, RZ ;  /* 0x000000080c0c7810 */ /* 0x000fe20007ffe0ff */
[----:B-1----:R-:W-:-:S05]  /*04a0*/  IMAD R15, R14, R16, R19 ;  /* 0x000000100e0f7224 */ /* 0x002fca00078e0213 */
[----:B------:R1:W-:Y:S04]  /*04b0*/  STG.E desc[UR6][R2.64], R15 ;  /* 0x0000000f02007986 */ /* 0x0003e8000c101906 */
[----:B------:R-:W2:Y:S04]  /*04c0*/  LDG.E R14, desc[UR6][R10.64+0xc] ;  /* 0x00000c060a0e7981 */ /* 0x000ea8000c1e1900 */
[----:B------:R-:W2:Y:S01]  /*04d0*/  LDG.E R16, desc[UR6][R8.64+0xc] ;  /* 0x00000c0608107981 */ /* 0x000ea2000c1e1900 */
[----:B------:R-:W-:Y:S02]  /*04e0*/  ISETP.NE.AND P1, PT, R12, RZ, PT ;  /* 0x000000ff0c00720c */ /* 0x000fe40003f25270 */
[----:B------:R-:W-:Y:S01]  /*04f0*/  IADD3 R13, PT, PT, R13, 0x8, RZ ;  /* 0x000000080d0d7810 */ /* 0x000fe20007ffe0ff */
[----:B--2---:R-:W-:Y:S01]  /*0500*/  IMAD R7, R14, R16, R15 ;  /* 0x000000100e077224 */ /* 0x004fe200078e020f */
[----:B------:R-:W-:-:S04]  /*0510*/  IADD3 R14, P2, PT, R8, 0x20, RZ ;  /* 0x00000020080e7810 */ /* 0x000fc80007f5e0ff */
[----:B------:R1:W-:Y:S01]  /*0520*/  STG.E desc[UR6][R2.64], R7 ;  /* 0x0000000702007986 */ /* 0x0003e2000c101906 */
[----:B---3--:R-:W-:-:S04]  /*0530*/  IMAD.X R19, RZ, RZ, R9, P2 ;  /* 0x000000ffff137224 */ /* 0x008fc800010e0609 */
[----:B------:R-:W-:Y:S05]  /*0540*/  @P1 BRA `(.L_x_1) ;  /* 0xfffffffc00541947 */ /* 0x000fea000383ffff */
.L_x_0:
[----:B------:R-:W-:Y:S05]  /*0550*/  @!P0 EXIT ;  /* 0x000000000000894d */ /* 0x000fea0003800000 */
[----:B------:R-:W-:Y:S02]  /*0560*/  ISETP.GE.U32.AND P1, PT, R17, 0x4, PT ;  /* 0x000000041100780c */ /* 0x000fe40003f26070 */
[----:B------:R-:W-:-:S04]  /*0570*/  LOP3.LUT R16, R0, 0x3, RZ, 0xc0, !PT ;  /* 0x0000000300107812 */ /* 0x000fc800078ec0ff */
[----:B------:R-:W-:-:S07]  /*0580*/  ISETP.NE.AND P0, PT, R16, RZ, PT ;  /* 0x000000ff1000720c */ /* 0x000fce0003f05270 */
[----:B------:R-:W-:Y:S06]  /*0590*/  @!P1 BRA `(.L_x_2) ;  /* 0x0000000000709947 */ /* 0x000fec0003800000 */
[----:B------:R-:W2:Y:S01]  /*05a0*/  LDC.64 R12, c[0x0][0x390] ;  /* 0x0000e400ff0c7b82 */ /* 0x000ea20000000a00 */
[----:B-1----:R-:W-:Y:S01]  /*05b0*/  IADD3 R15, PT, PT, R5, R6, RZ ;  /* 0x00000006050f7210 */ /* 0x002fe20007ffe0ff */
[----:B------:R-:W-:Y:S01]  /*05c0*/  IMAD.IADD R11, R4, 0x1, R6 ;  /* 0x00000001040b7824 */ /* 0x000fe200078e0206 */
[----:B------:R-:W1:Y:S05]  /*05d0*/  LDCU.64 UR4, c[0x0][0x390] ;  /* 0x00007200ff0477ac */ /* 0x000e6a0008000a00 */
[----:B------:R-:W3:Y:S01]  /*05e0*/  LDC.64 R8, c[0x0][0x380] ;  /* 0x0000e000ff087b82 */ /* 0x000ee20000000a00 */
[----:B--2---:R-:W-:-:S06]  /*05f0*/  IMAD.WIDE.U32 R12, R15, 0x4, R12 ;  /* 0x000000040f0c7825 */ /* 0x004fcc00078e000c */
[----:B------:R-:W2:Y:S01]  /*0600*/  LDG.E R12, desc[UR6][R12.64] ;  /* 0x000000060c0c7981 */ /* 0x000ea2000c1e1900 */
[----:B---3--:R-:W-:-:S05]  /*0610*/  IMAD.WIDE R8, R11, 0x4, R8 ;  /* 0x000000040b087825 */ /* 0x008fca00078e0208 */
[----:B------:R-:W2:Y:S01]  /*0620*/  LDG.E R14, desc[UR6][R8.64] ;  /* 0x00000006080e7981 */ /* 0x000ea2000c1e1900 */
[----:B------:R-:W-:-:S04]  /*0630*/  IADD3 R11, P1, PT, R5, R6, RZ ;  /* 0x00000006050b7210 */ /* 0x000fc80007f3e0ff */
[----:B------:R-:W-:Y:S02]  /*0640*/  IADD3.X R18, PT, PT, RZ, RZ, RZ, P1, !PT ;  /* 0x000000ffff127210 */ /* 0x000fe40000ffe4ff */
[----:B-1----:R-:W-:-:S04]  /*0650*/  LEA R10, P1, R11, UR4, 0x2 ;  /* 0x000000040b0a7c11 */ /* 0x002fc8000f8210ff */
[----:B------:R-:W-:Y:S01]  /*0660*/  LEA.HI.X R11, R11, UR5, R18, 0x2, P1 ;  /* 0x000000050b0b7c11 */ /* 0x000fe200088f1412 */
        /* <DEDUP_REMOVED lines=14> */
[----:B------:R2:W-:Y:S02]  /*0750*/  STG.E desc[UR6][R2.64], R7 ;  /* 0x0000000702007986 */ /* 0x0005e4000c101906 */
.L_x_2:
[----:B------:R-:W-:Y:S05]  /*0760*/  @!P0 EXIT ;  /* 0x000000000000894d */ /* 0x000fea0003800000 */
[----:B------:R-:W-:Y:S02]  /*0770*/  ISETP.NE.AND P1, PT, R16, 0x1, PT ;  /* 0x000000011000780c */ /* 0x000fe40003f25270 */
[----:B------:R-:W-:-:S04]  /*0780*/  LOP3.LUT R0, R0, 0x1, RZ, 0xc0, !PT ;  /* 0x0000000100007812 */ /* 0x000fc800078ec0ff */
[----:B------:R-:W-:-:S07]  /*0790*/  ISETP.NE.U32.AND P0, PT, R0, 0x1, PT ;  /* 0x000000010000780c */ /* 0x000fce0003f05070 */
[----:B------:R-:W-:Y:S06]  /*07a0*/  @!P1 BRA `(.L_x_3) ;  /* 0x0000000000509947 */ /* 0x000fec0003800000 */
[----:B------:R-:W3:Y:S01]  /*07b0*/  LDC.64 R10, c[0x0][0x390] ;  /* 0x0000e400ff0a7b82 */ /* 0x000ee20000000a00 */
[----:B-12---:R-:W-:Y:S01]  /*07c0*/  IMAD.IADD R15, R5, 0x1, R6 ;  /* 0x00000001050f7824 */ /* 0x006fe200078e0206 */
[----:B------:R-:W-:Y:S01]  /*07d0*/  IADD3 R13, PT, PT, R4, R6, RZ ;  /* 0x00000006040d7210 */ /* 0x000fe20007ffe0ff */
[----:B------:R-:W1:Y:S05]  /*07e0*/  LDCU.64 UR4, c[0x0][0x390] ;  /* 0x00007200ff0477ac */ /* 0x000e6a0008000a00 */
[----:B------:R-:W2:Y:S01]  /*07f0*/  LDC.64 R8, c[0x0][0x380] ;  /* 0x0000e000ff087b82 */ /* 0x000ea20000000a00 */
[----:B---3--:R-:W-:-:S06]  /*0800*/  IMAD.WIDE.U32 R10, R15, 0x4, R10 ;  /* 0x000000040f0a7825 */ /* 0x008fcc00078e000a */
[----:B------:R-:W3:Y:S01]  /*0810*/  LDG.E R10, desc[UR6][R10.64] ;  /* 0x000000060a0a7981 */ /* 0x000ee2000c1e1900 */
[----:B--2---:R-:W-:-:S05]  /*0820*/  IMAD.WIDE R8, R13, 0x4, R8 ;  /* 0x000000040d087825 */ /* 0x004fca00078e0208 */
[----:B------:R-:W3:Y:S01]  /*0830*/  LDG.E R0, desc[UR6][R8.64] ;  /* 0x0000000608007981 */ /* 0x000ee2000c1e1900 */
[----:B------:R-:W-:-:S04]  /*0840*/  IADD3 R13, P1, PT, R5, R6, RZ ;  /* 0x00000006050d7210 */ /* 0x000fc80007f3e0ff */
[----:B------:R-:W-:Y:S02]  /*0850*/  IADD3.X R14, PT, PT, RZ, RZ, RZ, P1, !PT ;  /* 0x000000ffff0e7210 */ /* 0x000fe40000ffe4ff */
[----:B-1----:R-:W-:-:S04]  /*0860*/  LEA R12, P1, R13, UR4, 0x2 ;  /* 0x000000040d0c7c11 */ /* 0x002fc8000f8210ff */
[----:B------:R-:W-:Y:S01]  /*0870*/  LEA.HI.X R13, R13, UR5, R14, 0x2, P1 ;  /* 0x000000050d0d7c11 */ /* 0x000fe200088f140e */
[----:B---3--:R-:W-:-:S05]  /*0880*/  IMAD R15, R0, R10, R7 ;  /* 0x0000000a000f7224 */ /* 0x008fca00078e0207 */
[----:B------:R3:W-:Y:S04]  /*0890*/  STG.E desc[UR6][R2.64], R15 ;  /* 0x0000000f02007986 */ /* 0x0007e8000c101906 */
[----:B------:R-:W2:Y:S04]  /*08a0*/  LDG.E R0, desc[UR6][R8.64+0x4] ;  /* 0x0000040608007981 */ /* 0x000ea8000c1e1900 */
[----:B------:R-:W2:Y:S01]  /*08b0*/  LDG.E R12, desc[UR6][R12.64+0x4] ;  /* 0x000004060c0c7981 */ /* 0x000ea2000c1e1900 */
[----:B------:R-:W-:Y:S02]  /*08c0*/  VIADD R6, R6, 0x2 ;  /* 0x0000000206067836 */ /* 0x000fe40000000000 */
[----:B--2---:R-:W-:-:S05]  /*08d0*/  IMAD R7, R0, R12, R15 ;  /* 0x0000000c00077224 */ /* 0x004fca00078e020f */
[----:B------:R3:W-:Y:S02]  /*08e0*/  STG.E desc[UR6][R2.64], R7 ;  /* 0x0000000702007986 */ /* 0x0007e4000c101906 */
.L_x_3:
[----:B------:R-:W-:Y:S05]  /*08f0*/  @P0 EXIT ;  /* 0x000000000000094d */ /* 0x000fea0003800000 */
[----:B------:R-:W4:Y:S01]  /*0900*/  LDC.64 R8, c[0x0][0x380] ;  /* 0x0000e000ff087b82 */ /* 0x000f220000000a00 */
[-C--:B--2---:R-:W-:Y:S02]  /*0910*/  IADD3 R13, PT, PT, R4, R6.reuse, RZ ;  /* 0x00000006040d7210 */ /* 0x084fe40007ffe0ff */
[----:B-1-3--:R-:W-:-:S05]  /*0920*/  IADD3 R15, PT, PT, R5, R6, RZ ;  /* 0x00000006050f7210 */ /* 0x00afca0007ffe0ff */
[----:B------:R-:W1:Y:S01]  /*0930*/  LDC.64 R10, c[0x0][0x390] ;  /* 0x0000e400ff0a7b82 */ /* 0x000e620000000a00 */
[----:B----4-:R-:W-:-:S06]  /*0940*/  IMAD.WIDE R4, R13, 0x4, R8 ;  /* 0x000000040d047825 */ /* 0x010fcc00078e0208 */
[----:B------:R-:W2:Y:S01]  /*0950*/  LDG.E R4, desc[UR6][R4.64] ;  /* 0x0000000604047981 */ /* 0x000ea2000c1e1900 */
[----:B-1----:R-:W-:-:S06]  /*0960*/  IMAD.WIDE.U32 R8, R15, 0x4, R10 ;  /* 0x000000040f087825 */ /* 0x002fcc00078e000a */
[----:B------:R-:W2:Y:S02]  /*0970*/  LDG.E R8, desc[UR6][R8.64] ;  /* 0x0000000608087981 */ /* 0x000ea4000c1e1900 */
[----:B--2---:R-:W-:-:S05]  /*0980*/  IMAD R7, R4, R8, R7 ;  /* 0x0000000804077224 */ /* 0x004fca00078e0207 */
[----:B------:R-:W-:Y:S01]  /*0990*/  STG.E desc[UR6][R2.64], R7 ;  /* 0x0000000702007986 */ /* 0x000fe2000c101906 */
[----:B------:R-:W-:Y:S05]  /*09a0*/  EXIT ;  /* 0x000000000000794d */ /* 0x000fea0003800000 */
.L_x_4:
[----:B------:R-:W-:-:S00]  /*09b0*/  BRA `(.L_x_4) ;  /* 0xfffffffc00fc7947 */ /* 0x000fc0000383ffff */
[----:B------:R-:W-:-:S00]  /*09c0*/  NOP ;  /* 0x0000000000007918 */ /* 0x000fc00000000000 */
        /* <DEDUP_REMOVED lines=11> */
.L_x_5:


//--------------------- .nv.shared.reserved.0     --------------------------
	.section	.nv.shared.reserved.0,"aw",@nobits
	.weak		__nv_reservedSMEM_offset_0_alias
	.size		__nv_reservedSMEM_offset_0_alias, 0, 64
	.other		__nv_reservedSMEM_offset_0_alias,@"STO_CUDA_RESERVED_SHARED STV_DEFAULT"
__nv_reservedSMEM_offset_0_alias:
	.zero		0
	.zero		64


//--------------------- .nv.constant0._Z15kernelMulMatrizPiiiS_iiS_i --------------------------
	.section	.nv.constant0._Z15kernelMulMatrizPiiiS_iiS_i,"a",@progbits
	.sectionflags	@""
	.align	4
.nv.constant0._Z15kernelMulMatrizPiiiS_iiS_i:
	.zero		940


//--------------------- SYMBOLS --------------------------

	.type		.nv.reservedSmem.offset0,@object
	.size		.nv.reservedSmem.offset0,0x4
